	.headerflags	@"EF_CUDA_TEXMODE_UNIFIED EF_CUDA_64BIT_ADDRESS EF_CUDA_ACCELERATORS EF_CUDA_SM90 EF_CUDA_VIRTUAL_SM(EF_CUDA_SM90)"
	.elftype	@"ET_EXEC"


//--------------------- .nv.info                  --------------------------
	.section	.nv.info,"",@"SHT_CUDA_INFO"
	.align	4


	//----- nvinfo : EIATTR_REGCOUNT
	.align		4
        /*0000*/ 	.byte	0x04, 0x2f
        /*0002*/ 	.short	(.L_1 - .L_0)
	.align		4
.L_0:
        /*0004*/ 	.word	index@(triton_poi_fused__unsafe_index_add_convolution_mul_sub_32)
        /*0008*/ 	.word	0x00000028


	//----- nvinfo : EIATTR_MIN_STACK_SIZE
	.align		4
.L_1:
        /*000c*/ 	.byte	0x04, 0x12
        /*000e*/ 	.short	(.L_3 - .L_2)
	.align		4
.L_2:
        /*0010*/ 	.word	index@(triton_poi_fused__unsafe_index_add_convolution_mul_sub_32)
        /*0014*/ 	.word	0x00000000


	//----- nvinfo : EIATTR_FRAME_SIZE
	.align		4
.L_3:
        /*0018*/ 	.byte	0x04, 0x11
        /*001a*/ 	.short	(.L_5 - .L_4)
	.align		4
.L_4:
        /*001c*/ 	.word	index@(triton_poi_fused__unsafe_index_add_convolution_mul_sub_32)
        /*0020*/ 	.word	0x00000000


	//----- nvinfo : EIATTR_MIN_STACK_SIZE
	.align		4
.L_5:
        /*0024*/ 	.byte	0x04, 0x12
        /*0026*/ 	.short	(.L_7 - .L_6)
	.align		4
.L_6:
        /*0028*/ 	.word	index@(triton_poi_fused__unsafe_index_add_convolution_mul_sub_32)
        /*002c*/ 	.word	0x00000000
.L_7:


//--------------------- .nv.info.triton_poi_fused__unsafe_index_add_convolution_mul_sub_32 --------------------------
	.section	.nv.info.triton_poi_fused__unsafe_index_add_convolution_mul_sub_32,"",@"SHT_CUDA_INFO"
	.sectionflags	@""
	.align	4


	//----- nvinfo : EIATTR_CUDA_API_VERSION
	.align		4
        /*0000*/ 	.byte	0x04, 0x37
        /*0002*/ 	.short	(.L_9 - .L_8)
.L_8:
        /*0004*/ 	.word	0x0000007c


	//----- nvinfo : EIATTR_KPARAM_INFO
	.align		4
.L_9:
        /*0008*/ 	.byte	0x04, 0x17
        /*000a*/ 	.short	(.L_11 - .L_10)
.L_10:
        /*000c*/ 	.word	0x00000000
        /*0010*/ 	.short	0x000a
        /*0012*/ 	.short	0x004c
        /*0014*/ 	.byte	0x00, 0xf0, 0x11, 0x00


	//----- nvinfo : EIATTR_KPARAM_INFO
	.align		4
.L_11:
        /*0018*/ 	.byte	0x04, 0x17
        /*001a*/ 	.short	(.L_13 - .L_12)
.L_12:
        /*001c*/ 	.word	0x00000000
        /*0020*/ 	.short	0x0009
        /*0022*/ 	.short	0x0048
        /*0024*/ 	.byte	0x00, 0xf0, 0x11, 0x00


	//----- nvinfo : EIATTR_KPARAM_INFO
	.align		4
.L_13:
        /*0028*/ 	.byte	0x04, 0x17
        /*002a*/ 	.short	(.L_15 - .L_14)
.L_14:
        /*002c*/ 	.word	0x00000000
        /*0030*/ 	.short	0x0008
        /*0032*/ 	.short	0x0040
        /*0034*/ 	.byte	0x00, 0xf4, 0x21, 0x00


	//----- nvinfo : EIATTR_KPARAM_INFO
	.align		4
.L_15:
        /*0038*/ 	.byte	0x04, 0x17
        /*003a*/ 	.short	(.L_17 - .L_16)
.L_16:
        /*003c*/ 	.word	0x00000000
        /*0040*/ 	.short	0x0007
        /*0042*/ 	.short	0x0038
        /*0044*/ 	.byte	0x00, 0xf4, 0x21, 0x00


	//----- nvinfo : EIATTR_KPARAM_INFO
	.align		4
.L_17:
        /*0048*/ 	.byte	0x04, 0x17
        /*004a*/ 	.short	(.L_19 - .L_18)
.L_18:
        /*004c*/ 	.word	0x00000000
        /*0050*/ 	.short	0x0006
        /*0052*/ 	.short	0x0030
        /*0054*/ 	.byte	0x00, 0xf4, 0x21, 0x00


	//----- nvinfo : EIATTR_KPARAM_INFO
	.align		4
.L_19:
        /*0058*/ 	.byte	0x04, 0x17
        /*005a*/ 	.short	(.L_21 - .L_20)
.L_20:
        /*005c*/ 	.word	0x00000000
        /*0060*/ 	.short	0x0005
        /*0062*/ 	.short	0x0028
        /*0064*/ 	.byte	0x00, 0xf4, 0x21, 0x00


	//----- nvinfo : EIATTR_KPARAM_INFO
	.align		4
.L_21:
        /*0068*/ 	.byte	0x04, 0x17
        /*006a*/ 	.short	(.L_23 - .L_22)
.L_22:
        /*006c*/ 	.word	0x00000000
        /*0070*/ 	.short	0x0004
        /*0072*/ 	.short	0x0020
        /*0074*/ 	.byte	0x00, 0xf4, 0x21, 0x00


	//----- nvinfo : EIATTR_KPARAM_INFO
	.align		4
.L_23:
        /*0078*/ 	.byte	0x04, 0x17
        /*007a*/ 	.short	(.L_25 - .L_24)
.L_24:
        /*007c*/ 	.word	0x00000000
        /*0080*/ 	.short	0x0003
        /*0082*/ 	.short	0x0018
        /*0084*/ 	.byte	0x00, 0xf4, 0x21, 0x00


	//----- nvinfo : EIATTR_KPARAM_INFO
	.align		4
.L_25:
        /*0088*/ 	.byte	0x04, 0x17
        /*008a*/ 	.short	(.L_27 - .L_26)
.L_26:
        /*008c*/ 	.word	0x00000000
        /*0090*/ 	.short	0x0002
        /*0092*/ 	.short	0x0010
        /*0094*/ 	.byte	0x00, 0xf4, 0x21, 0x00


	//----- nvinfo : EIATTR_KPARAM_INFO
	.align		4
.L_27:
        /*0098*/ 	.byte	0x04, 0x17
        /*009a*/ 	.short	(.L_29 - .L_28)
.L_28:
        /*009c*/ 	.word	0x00000000
        /*00a0*/ 	.short	0x0001
        /*00a2*/ 	.short	0x0008
        /*00a4*/ 	.byte	0x00, 0xf4, 0x21, 0x00


	//----- nvinfo : EIATTR_KPARAM_INFO
	.align		4
.L_29:
        /*00a8*/ 	.byte	0x04, 0x17
        /*00aa*/ 	.short	(.L_31 - .L_30)
.L_30:
        /*00ac*/ 	.word	0x00000000
        /*00b0*/ 	.short	0x0000
        /*00b2*/ 	.short	0x0000
        /*00b4*/ 	.byte	0x00, 0xf4, 0x21, 0x00


	//----- nvinfo : EIATTR_SPARSE_MMA_MASK
	.align		4
.L_31:
        /*00b8*/ 	.byte	0x03, 0x50
        /*00ba*/ 	.short	0x0000


	//----- nvinfo : EIATTR_MAXREG_COUNT
	.align		4
        /*00bc*/ 	.byte	0x03, 0x1b
        /*00be*/ 	.short	0x00ff


	//----- nvinfo : EIATTR_EXIT_INSTR_OFFSETS
	.align		4
        /*00c0*/ 	.byte	0x04, 0x1c
        /*00c2*/ 	.short	(.L_33 - .L_32)


	//   ....[0]....
.L_32:
        /*00c4*/ 	.word	0x00000fc0


	//   ....[1]....
        /*00c8*/ 	.word	0x00000fe0


	//----- nvinfo : EIATTR_REQNTID
	.align		4
.L_33:
        /*00cc*/ 	.byte	0x04, 0x10
        /*00ce*/ 	.short	(.L_35 - .L_34)
.L_34:
        /*00d0*/ 	.word	0x00000080
        /*00d4*/ 	.word	0x00000001
        /*00d8*/ 	.word	0x00000001


	//----- nvinfo : EIATTR_CBANK_PARAM_SIZE
	.align		4
.L_35:
        /*00dc*/ 	.byte	0x03, 0x19
        /*00de*/ 	.short	0x0050


	//----- nvinfo : EIATTR_PARAM_CBANK
	.align		4
        /*00e0*/ 	.byte	0x04, 0x0a
        /*00e2*/ 	.short	(.L_37 - .L_36)
	.align		4
.L_36:
        /*00e4*/ 	.word	index@(.nv.constant0.triton_poi_fused__unsafe_index_add_convolution_mul_sub_32)
        /*00e8*/ 	.short	0x0210
        /*00ea*/ 	.short	0x0050


	//----- nvinfo : EIATTR_SW_WAR
	.align		4
.L_37:
        /*00ec*/ 	.byte	0x04, 0x36
        /*00ee*/ 	.short	(.L_39 - .L_38)
.L_38:
        /*00f0*/ 	.word	0x00000008
.L_39:


//--------------------- .nv.callgraph             --------------------------
	.section	.nv.callgraph,"",@"SHT_CUDA_CALLGRAPH"
	.align	4
	.sectionentsize	8
	.align		4
        /*0000*/ 	.word	0x00000000
	.align		4
        /*0004*/ 	.word	0xffffffff
	.align		4
        /*0008*/ 	.word	0x00000000
	.align		4
        /*000c*/ 	.word	0xfffffffe
	.align		4
        /*0010*/ 	.word	0x00000000
	.align		4
        /*0014*/ 	.word	0xfffffffd
	.align		4
        /*0018*/ 	.word	0x00000000
	.align		4
        /*001c*/ 	.word	0xfffffffc


//--------------------- .text.triton_poi_fused__unsafe_index_add_convolution_mul_sub_32 --------------------------
	.section	.text.triton_poi_fused__unsafe_index_add_convolution_mul_sub_32,"ax",@progbits
	.sectionflags	@"SHF_BARRIERS=1"
	.align	128
        .global         triton_poi_fused__unsafe_index_add_convolution_mul_sub_32
        .type           triton_poi_fused__unsafe_index_add_convolution_mul_sub_32,@function
        .size           triton_poi_fused__unsafe_index_add_convolution_mul_sub_32,(.L_x_1 - triton_poi_fused__unsafe_index_add_convolution_mul_sub_32)
        .other          triton_poi_fused__unsafe_index_add_convolution_mul_sub_32,@"STO_CUDA_ENTRY STV_DEFAULT"
triton_poi_fused__unsafe_index_add_convolution_mul_sub_32:
.text.triton_poi_fused__unsafe_index_add_convolution_mul_sub_32:
[----:B------:R-:W0:Y:S01]  /*0000*/  LDC R1, c[0x0][0x28] ;  /* 0x00000a00ff017b82 */ /* 0x000e220000000800 */
[----:B------:R-:W1:Y:S07]  /*0010*/  S2R R2, SR_TID.X ;  /* 0x0000000000027919 */ /* 0x000e6e0000002100 */
[----:B------:R-:W2:Y:S01]  /*0020*/  LDC.64 R36, c[0x0][0x220] ;  /* 0x00008800ff247b82 */ /* 0x000ea20000000a00 */
[----:B------:R-:W-:Y:S01]  /*0030*/  CS2R R10, SRZ ;  /* 0x00000000000a7805 */ /* 0x000fe2000001ff00 */
[----:B------:R-:W-:Y:S01]  /*0040*/  ULDC.64 UR4, c[0x0][0x208] ;  /* 0x0000820000047ab9 */ /* 0x000fe20000000a00 */
[----:B------:R-:W3:Y:S05]  /*0050*/  S2R R12, SR_CTAID.X ;  /* 0x00000000000c7919 */ /* 0x000eea0000002500 */
[----:B------:R-:W4:Y:S08]  /*0060*/  LDC.64 R16, c[0x0][0x230] ;  /* 0x00008c00ff107b82 */ /* 0x000f300000000a00 */
[----:B------:R-:W5:Y:S01]  /*0070*/  LDC.64 R30, c[0x0][0x218] ;  /* 0x00008600ff1e7b82 */ /* 0x000f620000000a00 */
[----:B------:R-:W-:-:S07]  /*0080*/  CS2R R8, SRZ ;  /* 0x0000000000087805 */ /* 0x000fce000001ff00 */
[----:B------:R-:W4:Y:S01]  /*0090*/  LDC.64 R20, c[0x0][0x240] ;  /* 0x00009000ff147b82 */ /* 0x000f220000000a00 */
[----:B------:R-:W-:-:S07]  /*00a0*/  CS2R R34, SRZ ;  /* 0x0000000000227805 */ /* 0x000fce000001ff00 */
[----:B------:R-:W5:Y:S01]  /*00b0*/  LDC.64 R6, c[0x0][0x238] ;  /* 0x00008e00ff067b82 */ /* 0x000f620000000a00 */
[----:B-1----:R-:W-:Y:S02]  /*00c0*/  SHF.R.U32.HI R0, RZ, 0x3, R2 ;  /* 0x00000003ff007819 */ /* 0x002fe40000011602 */
[----:B------:R-:W-:Y:S01]  /*00d0*/  CS2R R28, SRZ ;  /* 0x00000000001c7805 */ /* 0x000fe2000001ff00 */
[----:B---3--:R-:W-:Y:S01]  /*00e0*/  IMAD.SHL.U32 R25, R12, 0x20, RZ ;  /* 0x000000200c197824 */ /* 0x008fe200078e00ff */
[----:B------:R-:W-:Y:S01]  /*00f0*/  HFMA2.MMA R32, -RZ, RZ, 0, 0 ;  /* 0x00000000ff207435 */ /* 0x000fe200000001ff */
[----:B------:R-:W-:Y:S01]  /*0100*/  SGXT.U32 R0, R0, 0x4 ;  /* 0x000000040000781a */ /* 0x000fe20000000000 */
[----:B------:R-:W-:-:S03]  /*0110*/  ULDC.64 UR6, c[0x0][0x228] ;  /* 0x00008a0000067ab9 */ /* 0x000fc60000000a00 */
[----:B------:R-:W-:-:S04]  /*0120*/  LOP3.LUT R25, R25, R0, RZ, 0xfc, !PT ;  /* 0x0000000019197212 */ /* 0x000fc800078efcff */
[----:B------:R-:W-:Y:S02]  /*0130*/  SHF.R.S32.HI R0, RZ, 0x1f, R25 ;  /* 0x0000001fff007819 */ /* 0x000fe40000011419 */
[----:B------:R-:W-:Y:S02]  /*0140*/  ISETP.GE.AND P1, PT, R25, 0x100, PT ;  /* 0x000001001900780c */ /* 0x000fe40003f26270 */
[----:B------:R-:W-:-:S04]  /*0150*/  LEA.HI R0, R0, R25, RZ, 0x4 ;  /* 0x0000001900007211 */ /* 0x000fc800078f20ff */
[----:B------:R-:W-:-:S05]  /*0160*/  LOP3.LUT R4, R0, 0xfffffff0, RZ, 0xc0, !PT ;  /* 0xfffffff000047812 */ /* 0x000fca00078ec0ff */
[----:B------:R-:W-:-:S04]  /*0170*/  IMAD.IADD R33, R25, 0x1, -R4 ;  /* 0x0000000119217824 */ /* 0x000fc800078e0a04 */
[----:B--2---:R-:W-:-:S05]  /*0180*/  IMAD.WIDE R36, R33, 0x8, R36 ;  /* 0x0000000821247825 */ /* 0x004fca00078e0224 */
[----:B------:R-:W2:Y:S01]  /*0190*/  @!P1 LDG.E.EL.64 R10, desc[UR4][R36.64] ;  /* 0x00000004240a9981 */ /* 0x000ea2000c2e1b00 */
[----:B------:R-:W-:Y:S02]  /*01a0*/  SHF.R.S32.HI R27, RZ, 0x4, R0 ;  /* 0x00000004ff1b7819 */ /* 0x000fe40000011400 */
[----:B------:R-:W-:Y:S01]  /*01b0*/  CS2R R4, SRZ ;  /* 0x0000000000047805 */ /* 0x000fe2000001ff00 */
[----:B----4-:R-:W-:-:S04]  /*01c0*/  IMAD.WIDE R16, R33, 0x8, R16 ;  /* 0x0000000821107825 */ /* 0x010fc800078e0210 */
[C---:B-----5:R-:W-:Y:S01]  /*01d0*/  IMAD.WIDE R14, R27.reuse, 0x8, R30 ;  /* 0x000000081b0e7825 */ /* 0x060fe200078e021e */
[----:B------:R-:W3:Y:S04]  /*01e0*/  @!P1 LDG.E.EL.64 R4, desc[UR4][R16.64] ;  /* 0x0000000410049981 */ /* 0x000ee8000c2e1b00 */
[----:B------:R1:W4:Y:S01]  /*01f0*/  @!P1 LDG.E.EL.64 R8, desc[UR4][R14.64] ;  /* 0x000000040e089981 */ /* 0x000322000c2e1b00 */
[----:B0-----:R-:W-:Y:S01]  /*0200*/  IMAD.WIDE R18, R27, 0x8, R20 ;  /* 0x000000081b127825 */ /* 0x001fe200078e0214 */
[----:B------:R-:W0:Y:S04]  /*0210*/  S2R R0, SR_CTAID.Y ;  /* 0x0000000000007919 */ /* 0x000e280000002600 */
[----:B------:R5:W4:Y:S01]  /*0220*/  @!P1 LDG.E.EL.64 R34, desc[UR4][R18.64] ;  /* 0x0000000412229981 */ /* 0x000b22000c2e1b00 */
[----:B------:R-:W-:-:S04]  /*0230*/  LOP3.LUT R3, R25, 0x10, RZ, 0xfc, !PT ;  /* 0x0000001019037812 */ /* 0x000fc800078efcff */
[----:B------:R-:W-:Y:S02]  /*0240*/  ISETP.GE.AND P0, PT, R3, 0x100, PT ;  /* 0x000001000300780c */ /* 0x000fe40003f06270 */
[----:B------:R-:W-:Y:S02]  /*0250*/  SHF.R.S32.HI R22, RZ, 0x1a, R12 ;  /* 0x0000001aff167819 */ /* 0x000fe4000001140c */
[----:B------:R-:W-:Y:S02]  /*0260*/  CS2R R12, SRZ ;  /* 0x00000000000c7805 */ /* 0x000fe4000001ff00 */
[----:B-1----:R-:W-:Y:S02]  /*0270*/  CS2R R14, SRZ ;  /* 0x00000000000e7805 */ /* 0x002fe4000001ff00 */
[----:B------:R-:W-:Y:S02]  /*0280*/  SGXT R22, R22, 0x1 ;  /* 0x000000011616781a */ /* 0x000fe40000000200 */
[----:B------:R-:W-:-:S02]  /*0290*/  SHF.L.U32 R2, R2, 0x2, RZ ;  /* 0x0000000202027819 */ /* 0x000fc400000006ff */
[----:B------:R-:W-:Y:S01]  /*02a0*/  LEA.HI R22, R22, R3, RZ, 0x4 ;  /* 0x0000000316167211 */ /* 0x000fe200078f20ff */
[----:B------:R-:W4:Y:S01]  /*02b0*/  @!P0 LDG.E.EL.64 R12, desc[UR4][R36.64] ;  /* 0x00000004240c8981 */ /* 0x000f22000c2e1b00 */
[----:B------:R-:W-:Y:S02]  /*02c0*/  LOP3.LUT R2, R2, 0x1c, RZ, 0xc0, !PT ;  /* 0x0000001c02027812 */ /* 0x000fe400078ec0ff */
[----:B-----5:R-:W-:Y:S01]  /*02d0*/  SHF.R.S32.HI R19, RZ, 0x4, R22 ;  /* 0x00000004ff137819 */ /* 0x020fe20000011416 */
[----:B------:R1:W5:Y:S01]  /*02e0*/  @!P0 LDG.E.EL.64 R14, desc[UR4][R16.64] ;  /* 0x00000004100e8981 */ /* 0x000362000c2e1b00 */
[----:B------:R-:W-:-:S03]  /*02f0*/  CS2R R22, SRZ ;  /* 0x0000000000167805 */ /* 0x000fc6000001ff00 */
[----:B------:R-:W-:-:S04]  /*0300*/  IMAD.WIDE R30, R19, 0x8, R30 ;  /* 0x00000008131e7825 */ /* 0x000fc800078e021e */
[----:B0-----:R-:W-:Y:S01]  /*0310*/  IMAD R24, R0, 0x20, R2 ;  /* 0x0000002000187824 */ /* 0x001fe200078e0202 */
[----:B-1----:R-:W0:Y:S01]  /*0320*/  LDC.64 R16, c[0x0][0x248] ;  /* 0x00009200ff107b82 */ /* 0x002e220000000a00 */
[----:B------:R-:W-:Y:S01]  /*0330*/  SHF.R.S32.HI R0, RZ, 0x1a, R0 ;  /* 0x0000001aff007819 */ /* 0x000fe20000011400 */
[----:B------:R-:W-:Y:S01]  /*0340*/  IMAD.WIDE R36, R19, 0x8, R20 ;  /* 0x0000000813247825 */ /* 0x000fe200078e0214 */
[----:B------:R-:W5:Y:S02]  /*0350*/  @!P0 LDG.E.EL.64 R28, desc[UR4][R30.64] ;  /* 0x000000041e1c8981 */ /* 0x000f64000c2e1b00 */
[----:B------:R-:W-:Y:S02]  /*0360*/  SGXT R21, R0, 0x1 ;  /* 0x000000010015781a */ /* 0x000fe40000000200 */
[----:B------:R-:W5:Y:S02]  /*0370*/  @!P0 LDG.E.EL.64 R22, desc[UR4][R36.64] ;  /* 0x0000000424168981 */ /* 0x000f64000c2e1b00 */
[----:B------:R-:W-:Y:S01]  /*0380*/  LEA.HI R26, R21, R24, RZ, 0x8 ;  /* 0x00000018151a7211 */ /* 0x000fe200078f40ff */
[----:B------:R-:W-:-:S03]  /*0390*/  IMAD.WIDE R20, R33, 0x4, R6 ;  /* 0x0000000421147825 */ /* 0x000fc600078e0206 */
[----:B------:R-:W-:Y:S01]  /*03a0*/  LOP3.LUT R7, R26, 0xffffff00, RZ, 0xc0, !PT ;  /* 0xffffff001a077812 */ /* 0x000fe200078ec0ff */
[----:B------:R-:W-:Y:S01]  /*03b0*/  IMAD.MOV.U32 R0, RZ, RZ, RZ ;  /* 0x000000ffff007224 */ /* 0x000fe200078e00ff */
[----:B------:R-:W5:Y:S02]  /*03c0*/  @!P1 LDG.E.EL R32, desc[UR4][R20.64] ;  /* 0x0000000414209981 */ /* 0x000f64000c2e1900 */
[----:B------:R-:W-:-:S03]  /*03d0*/  IADD3 R24, R24, -R7, RZ ;  /* 0x8000000718187210 */ /* 0x000fc60007ffe0ff */
[----:B------:R-:W5:Y:S01]  /*03e0*/  @!P0 LDG.E.EL R0, desc[UR4][R20.64] ;  /* 0x0000000414008981 */ /* 0x000f62000c2e1900 */
[----:B0-----:R-:W-:-:S04]  /*03f0*/  IMAD.WIDE R6, R27, 0x4, R16 ;  /* 0x000000041b067825 */ /* 0x001fc800078e0210 */
[----:B------:R-:W-:Y:S01]  /*0400*/  IMAD.WIDE R16, R19, 0x4, R16 ;  /* 0x0000000413107825 */ /* 0x000fe200078e0210 */
[----:B------:R-:W-:-:S03]  /*0410*/  SHF.R.S32.HI R26, RZ, 0x8, R26 ;  /* 0x00000008ff1a7819 */ /* 0x000fc6000001141a */
[----:B------:R-:W-:Y:S01]  /*0420*/  IMAD.MOV.U32 R2, RZ, RZ, RZ ;  /* 0x000000ffff027224 */ /* 0x000fe200078e00ff */
[----:B------:R-:W-:-:S05]  /*0430*/  MOV R27, RZ ;  /* 0x000000ff001b7202 */ /* 0x000fca0000000f00 */
[----:B------:R0:W5:Y:S04]  /*0440*/  @!P0 LDG.E.EL R2, desc[UR4][R16.64] ;  /* 0x0000000410028981 */ /* 0x000168000c2e1900 */
[----:B------:R1:W5:Y:S01]  /*0450*/  @!P1 LDG.E.EL R27, desc[UR4][R6.64] ;  /* 0x00000004061b9981 */ /* 0x000362000c2e1900 */
[----:B0-----:R-:W-:Y:S02]  /*0460*/  SHF.L.U32 R16, R26, 0xe, RZ ;  /* 0x0000000e1a107819 */ /* 0x001fe400000006ff */
[----:B-1----:R-:W-:Y:S02]  /*0470*/  CS2R R6, SRZ ;  /* 0x0000000000067805 */ /* 0x002fe4000001ff00 */
[----:B--2---:R-:W-:-:S04]  /*0480*/  SHF.R.U32.HI R33, RZ, 0x1c, R11 ;  /* 0x0000001cff217819 */ /* 0x004fc8000001160b */
[----:B------:R-:W-:-:S04]  /*0490*/  LOP3.LUT R33, R33, 0x8, RZ, 0xc0, !PT ;  /* 0x0000000821217812 */ /* 0x000fc800078ec0ff */
[----:B------:R-:W-:-:S05]  /*04a0*/  IADD3 R10, P2, R10, R33, RZ ;  /* 0x000000210a0a7210 */ /* 0x000fca0007f5e0ff */
[----:B------:R-:W-:Y:S01]  /*04b0*/  IMAD.X R19, RZ, RZ, R11, P2 ;  /* 0x000000ffff137224 */ /* 0x000fe200010e060b */
[----:B---3--:R-:W-:Y:S02]  /*04c0*/  SHF.R.U32.HI R11, RZ, 0x1c, R5 ;  /* 0x0000001cff0b7819 */ /* 0x008fe40000011605 */
[----:B----4-:R-:W-:Y:S02]  /*04d0*/  SHF.R.U32.HI R31, RZ, 0x1c, R9 ;  /* 0x0000001cff1f7819 */ /* 0x010fe40000011609 */
[----:B------:R-:W-:Y:S02]  /*04e0*/  LOP3.LUT R11, R11, 0x8, RZ, 0xc0, !PT ;  /* 0x000000080b0b7812 */ /* 0x000fe400078ec0ff */
[----:B------:R-:W-:Y:S02]  /*04f0*/  LOP3.LUT R31, R31, 0x8, RZ, 0xc0, !PT ;  /* 0x000000081f1f7812 */ /* 0x000fe400078ec0ff */
[----:B------:R-:W-:Y:S02]  /*0500*/  LEA R30, P3, R10, UR6, 0xa ;  /* 0x000000060a1e7c11 */ /* 0x000fe4000f8650ff */
[----:B------:R-:W-:-:S02]  /*0510*/  IADD3 R4, P4, R4, R11, RZ ;  /* 0x0000000b04047210 */ /* 0x000fc40007f9e0ff */
[----:B------:R-:W-:Y:S02]  /*0520*/  IADD3 R8, P2, R8, R31, RZ ;  /* 0x0000001f08087210 */ /* 0x000fe40007f5e0ff */
[----:B------:R-:W-:Y:S01]  /*0530*/  LEA.HI.X R31, R10, UR7, R19, 0xa, P3 ;  /* 0x000000070a1f7c11 */ /* 0x000fe200098f5413 */
[----:B------:R-:W-:Y:S01]  /*0540*/  IMAD.X R5, RZ, RZ, R5, P4 ;  /* 0x000000ffff057224 */ /* 0x000fe200020e0605 */
[----:B------:R-:W-:Y:S02]  /*0550*/  IADD3.X R11, RZ, R9, RZ, P2, !PT ;  /* 0x00000009ff0b7210 */ /* 0x000fe400017fe4ff */
[----:B------:R-:W-:Y:S01]  /*0560*/  LEA R20, P2, R4, UR6, 0xa ;  /* 0x0000000604147c11 */ /* 0x000fe2000f8450ff */
[----:B------:R-:W-:Y:S01]  /*0570*/  IMAD.WIDE R30, R24, 0x4, R30 ;  /* 0x00000004181e7825 */ /* 0x000fe200078e021e */
[----:B------:R-:W-:Y:S02]  /*0580*/  SHF.L.U32 R19, R8, 0xd, RZ ;  /* 0x0000000d08137819 */ /* 0x000fe400000006ff */
[----:B------:R-:W-:-:S02]  /*0590*/  LEA.HI.X R21, R4, UR7, R5, 0xa, P2 ;  /* 0x0000000704157c11 */ /* 0x000fc400090f5405 */
[----:B------:R-:W-:Y:S02]  /*05a0*/  SHF.L.U64.HI R11, R8, 0xd, R11 ;  /* 0x0000000d080b7819 */ /* 0x000fe4000001020b */
[----:B------:R-:W-:Y:S01]  /*05b0*/  IADD3 R8, P2, R30, R19, RZ ;  /* 0x000000131e087210 */ /* 0x000fe20007f5e0ff */
[----:B------:R-:W-:Y:S01]  /*05c0*/  IMAD.WIDE R20, R24, 0x4, R20 ;  /* 0x0000000418147825 */ /* 0x000fe200078e0214 */
[----:B------:R-:W-:-:S03]  /*05d0*/  CS2R R4, SRZ ;  /* 0x0000000000047805 */ /* 0x000fc6000001ff00 */
[----:B------:R-:W-:Y:S01]  /*05e0*/  IMAD.X R9, R31, 0x1, R11, P2 ;  /* 0x000000011f097824 */ /* 0x000fe200010e060b */
[----:B------:R-:W-:Y:S01]  /*05f0*/  IADD3 R18, P2, R20, R19, RZ ;  /* 0x0000001314127210 */ /* 0x000fe20007f5e0ff */
[----:B------:R-:W-:-:S04]  /*0600*/  IMAD.WIDE R8, R16, 0x4, R8 ;  /* 0x0000000410087825 */ /* 0x000fc800078e0208 */
[----:B------:R-:W-:Y:S01]  /*0610*/  IMAD.X R19, R21, 0x1, R11, P2 ;  /* 0x0000000115137824 */ /* 0x000fe200010e060b */
[----:B------:R0:W2:Y:S01]  /*0620*/  @!P1 LDG.E.128 R4, desc[UR4][R8.64] ;  /* 0x0000000408049981 */ /* 0x0000a2000c1e1d00 */
[----:B------:R-:W-:Y:S01]  /*0630*/  CS2R R10, SRZ ;  /* 0x00000000000a7805 */ /* 0x000fe2000001ff00 */
[----:B------:R-:W-:Y:S01]  /*0640*/  IMAD.WIDE R18, R16, 0x4, R18 ;  /* 0x0000000410127825 */ /* 0x000fe200078e0212 */
[----:B0-----:R-:W-:-:S06]  /*0650*/  CS2R R8, SRZ ;  /* 0x0000000000087805 */ /* 0x001fcc000001ff00 */
[----:B------:R0:W2:Y:S01]  /*0660*/  @!P1 LDG.E.128 R8, desc[UR4][R18.64] ;  /* 0x0000000412089981 */ /* 0x0000a2000c1e1d00 */
[----:B------:R-:W-:-:S04]  /*0670*/  SHF.R.U32.HI R17, RZ, 0x1c, R35 ;  /* 0x0000001cff117819 */ /* 0x000fc80000011623 */
[----:B------:R-:W-:-:S04]  /*0680*/  LOP3.LUT R17, R17, 0x8, RZ, 0xc0, !PT ;  /* 0x0000000811117812 */ /* 0x000fc800078ec0ff */
[----:B------:R-:W-:-:S04]  /*0690*/  IADD3 R17, P2, R34, R17, RZ ;  /* 0x0000001122117210 */ /* 0x000fc80007f5e0ff */
[----:B------:R-:W-:Y:S01]  /*06a0*/  IADD3.X R34, RZ, R35, RZ, P2, !PT ;  /* 0x00000023ff227210 */ /* 0x000fe200017fe4ff */
[----:B------:R-:W-:-:S03]  /*06b0*/  IMAD.SHL.U32 R33, R17, 0x2000, RZ ;  /* 0x0000200011217824 */ /* 0x000fc600078e00ff */
[----:B------:R-:W-:Y:S02]  /*06c0*/  SHF.L.U64.HI R17, R17, 0xd, R34 ;  /* 0x0000000d11117819 */ /* 0x000fe40000010222 */
[----:B0-----:R-:W-:Y:S02]  /*06d0*/  IADD3 R18, P2, R30, R33, RZ ;  /* 0x000000211e127210 */ /* 0x001fe40007f5e0ff */
[----:B------:R-:W-:Y:S02]  /*06e0*/  IADD3 R20, P3, R20, R33, RZ ;  /* 0x0000002114147210 */ /* 0x000fe40007f7e0ff */
[----:B------:R-:W-:Y:S02]  /*06f0*/  IADD3.X R19, R31, R17, RZ, P2, !PT ;  /* 0x000000111f137210 */ /* 0x000fe400017fe4ff */
[----:B------:R-:W-:Y:S01]  /*0700*/  SHF.R.U32.HI R31, RZ, 0x1c, R13 ;  /* 0x0000001cff1f7819 */ /* 0x000fe2000001160d */
[----:B------:R-:W-:Y:S01]  /*0710*/  IMAD.X R21, R21, 0x1, R17, P3 ;  /* 0x0000000115157824 */ /* 0x000fe200018e0611 */
[----:B-----5:R-:W-:-:S02]  /*0720*/  SHF.R.U32.HI R17, RZ, 0x1c, R15 ;  /* 0x0000001cff117819 */ /* 0x020fc4000001160f */
[----:B------:R-:W-:Y:S02]  /*0730*/  LOP3.LUT R31, R31, 0x8, RZ, 0xc0, !PT ;  /* 0x000000081f1f7812 */ /* 0x000fe400078ec0ff */
[----:B------:R-:W-:Y:S02]  /*0740*/  LOP3.LUT R17, R17, 0x8, RZ, 0xc0, !PT ;  /* 0x0000000811117812 */ /* 0x000fe400078ec0ff */
[----:B------:R-:W-:Y:S02]  /*0750*/  IADD3 R12, P2, R12, R31, RZ ;  /* 0x0000001f0c0c7210 */ /* 0x000fe40007f5e0ff */
[----:B------:R-:W-:Y:S02]  /*0760*/  IADD3 R30, P3, R14, R17, RZ ;  /* 0x000000110e1e7210 */ /* 0x000fe40007f7e0ff */
[----:B------:R-:W-:Y:S02]  /*0770*/  IADD3.X R17, RZ, R13, RZ, P2, !PT ;  /* 0x0000000dff117210 */ /* 0x000fe400017fe4ff */
[----:B------:R-:W-:-:S02]  /*0780*/  LEA R14, P2, R12, UR6, 0xa ;  /* 0x000000060c0e7c11 */ /* 0x000fc4000f8450ff */
[----:B------:R-:W-:Y:S02]  /*0790*/  SHF.R.U32.HI R33, RZ, 0x1c, R29 ;  /* 0x0000001cff217819 */ /* 0x000fe4000001161d */
[----:B------:R-:W-:Y:S01]  /*07a0*/  SHF.R.U32.HI R31, RZ, 0x1c, R23 ;  /* 0x0000001cff1f7819 */ /* 0x000fe20000011617 */
[----:B------:R-:W-:Y:S01]  /*07b0*/  IMAD.X R13, RZ, RZ, R15, P3 ;  /* 0x000000ffff0d7224 */ /* 0x000fe200018e060f */
[----:B------:R-:W-:Y:S02]  /*07c0*/  LEA.HI.X R15, R12, UR7, R17, 0xa, P2 ;  /* 0x000000070c0f7c11 */ /* 0x000fe400090f5411 */
[----:B------:R-:W-:Y:S02]  /*07d0*/  LOP3.LUT R33, R33, 0x8, RZ, 0xc0, !PT ;  /* 0x0000000821217812 */ /* 0x000fe400078ec0ff */
[----:B------:R-:W-:Y:S02]  /*07e0*/  LOP3.LUT R31, R31, 0x8, RZ, 0xc0, !PT ;  /* 0x000000081f1f7812 */ /* 0x000fe400078ec0ff */
[----:B------:R-:W-:-:S02]  /*07f0*/  LEA R12, P3, R30, UR6, 0xa ;  /* 0x000000061e0c7c11 */ /* 0x000fc4000f8650ff */
[----:B------:R-:W-:Y:S02]  /*0800*/  IADD3 R17, P2, R28, R33, RZ ;  /* 0x000000211c117210 */ /* 0x000fe40007f5e0ff */
[----:B------:R-:W-:Y:S02]  /*0810*/  IADD3 R22, P4, R22, R31, RZ ;  /* 0x0000001f16167210 */ /* 0x000fe40007f9e0ff */
[----:B------:R-:W-:Y:S01]  /*0820*/  LEA.HI.X R13, R30, UR7, R13, 0xa, P3 ;  /* 0x000000071e0d7c11 */ /* 0x000fe200098f540d */
[----:B------:R-:W-:Y:S01]  /*0830*/  IMAD.WIDE R14, R24, 0x4, R14 ;  /* 0x00000004180e7825 */ /* 0x000fe200078e020e */
[----:B------:R-:W-:-:S03]  /*0840*/  IADD3.X R28, RZ, R29, RZ, P2, !PT ;  /* 0x0000001dff1c7210 */ /* 0x000fc600017fe4ff */
[----:B------:R-:W-:Y:S02]  /*0850*/  IMAD.X R23, RZ, RZ, R23, P4 ;  /* 0x000000ffff177224 */ /* 0x000fe400020e0617 */
[----:B------:R-:W-:Y:S02]  /*0860*/  IMAD.SHL.U32 R29, R22, 0x2000, RZ ;  /* 0x00002000161d7824 */ /* 0x000fe400078e00ff */
[----:B------:R-:W-:Y:S01]  /*0870*/  IMAD.WIDE R12, R24, 0x4, R12 ;  /* 0x00000004180c7825 */ /* 0x000fe200078e020c */
[C---:B------:R-:W-:Y:S02]  /*0880*/  SHF.L.U32 R37, R17.reuse, 0xd, RZ ;  /* 0x0000000d11257819 */ /* 0x040fe400000006ff */
[----:B------:R-:W-:Y:S02]  /*0890*/  SHF.L.U64.HI R17, R17, 0xd, R28 ;  /* 0x0000000d11117819 */ /* 0x000fe4000001021c */
[----:B------:R-:W-:Y:S02]  /*08a0*/  SHF.L.U64.HI R23, R22, 0xd, R23 ;  /* 0x0000000d16177819 */ /* 0x000fe40000010217 */
[----:B------:R-:W-:-:S02]  /*08b0*/  IADD3 R30, P4, R14, R29, RZ ;  /* 0x0000001d0e1e7210 */ /* 0x000fc40007f9e0ff */
[----:B------:R-:W-:Y:S02]  /*08c0*/  IADD3 R28, P5, R12, R29, RZ ;  /* 0x0000001d0c1c7210 */ /* 0x000fe40007fbe0ff */
[----:B------:R-:W-:Y:S02]  /*08d0*/  IADD3 R34, P2, R14, R37, RZ ;  /* 0x000000250e227210 */ /* 0x000fe40007f5e0ff */
[----:B------:R-:W-:Y:S01]  /*08e0*/  IADD3 R36, P3, R12, R37, RZ ;  /* 0x000000250c247210 */ /* 0x000fe20007f7e0ff */
[--C-:B------:R-:W-:Y:S01]  /*08f0*/  IMAD.X R31, R15, 0x1, R23.reuse, P4 ;  /* 0x000000010f1f7824 */ /* 0x100fe200020e0617 */
[----:B------:R-:W-:Y:S01]  /*0900*/  IADD3.X R35, R15, R17, RZ, P2, !PT ;  /* 0x000000110f237210 */ /* 0x000fe200017fe4ff */
[----:B------:R-:W-:Y:S01]  /*0910*/  IMAD.X R29, R13, 0x1, R23, P5 ;  /* 0x000000010d1d7824 */ /* 0x000fe200028e0617 */
[----:B------:R-:W-:Y:S02]  /*0920*/  IADD3.X R37, R13, R17, RZ, P3, !PT ;  /* 0x000000110d257210 */ /* 0x000fe40001ffe4ff */
[----:B------:R-:W-:-:S02]  /*0930*/  CS2R R12, SRZ ;  /* 0x00000000000c7805 */ /* 0x000fc4000001ff00 */
[----:B------:R-:W-:Y:S01]  /*0940*/  CS2R R14, SRZ ;  /* 0x00000000000e7805 */ /* 0x000fe2000001ff00 */
[----:B------:R-:W-:-:S04]  /*0950*/  IMAD.WIDE R18, R16, 0x4, R18 ;  /* 0x0000000410127825 */ /* 0x000fc800078e0212 */
[C---:B------:R-:W-:Y:S01]  /*0960*/  IMAD.WIDE R20, R16.reuse, 0x4, R20 ;  /* 0x0000000410147825 */ /* 0x040fe200078e0214 */
[----:B------:R0:W3:Y:S03]  /*0970*/  @!P1 LDG.E.128 R12, desc[UR4][R18.64] ;  /* 0x00000004120c9981 */ /* 0x0000e6000c1e1d00 */
[----:B------:R-:W-:-:S04]  /*0980*/  IMAD.WIDE R34, R16, 0x4, R34 ;  /* 0x0000000410227825 */ /* 0x000fc800078e0222 */
[----:B------:R-:W-:Y:S01]  /*0990*/  IMAD.WIDE R36, R16, 0x4, R36 ;  /* 0x0000000410247825 */ /* 0x000fe200078e0224 */
[----:B0-----:R-:W-:-:S03]  /*09a0*/  CS2R R18, SRZ ;  /* 0x0000000000127805 */ /* 0x001fc6000001ff00 */
[----:B------:R-:W-:-:S04]  /*09b0*/  IMAD.WIDE R30, R16, 0x4, R30 ;  /* 0x00000004101e7825 */ /* 0x000fc800078e021e */
[----:B------:R-:W-:Y:S01]  /*09c0*/  IMAD.WIDE R28, R16, 0x4, R28 ;  /* 0x00000004101c7825 */ /* 0x000fe200078e021c */
[----:B------:R-:W-:-:S06]  /*09d0*/  CS2R R16, SRZ ;  /* 0x0000000000107805 */ /* 0x000fcc000001ff00 */
[----:B------:R0:W3:Y:S02]  /*09e0*/  @!P1 LDG.E.128 R16, desc[UR4][R20.64] ;  /* 0x0000000414109981 */ /* 0x0000e4000c1e1d00 */
[----:B0-----:R-:W-:Y:S01]  /*09f0*/  CS2R R20, SRZ ;  /* 0x0000000000147805 */ /* 0x001fe2000001ff00 */
[----:B--2---:R-:W-:Y:S01]  /*0a00*/  FADD R23, R8, -R4 ;  /* 0x8000000408177221 */ /* 0x004fe20000000000 */
[----:B------:R-:W-:-:S03]  /*0a10*/  FADD R22, R9, -R5 ;  /* 0x8000000509167221 */ /* 0x000fc60000000000 */
[-C--:B------:R-:W-:Y:S01]  /*0a20*/  FFMA R8, R23, R32.reuse, R4 ;  /* 0x0000002017087223 */ /* 0x080fe20000000004 */
[----:B------:R-:W-:Y:S01]  /*0a30*/  FFMA R9, R22, R32, R5 ;  /* 0x0000002016097223 */ /* 0x000fe20000000005 */
[----:B------:R-:W-:Y:S01]  /*0a40*/  CS2R R22, SRZ ;  /* 0x0000000000167805 */ /* 0x000fe2000001ff00 */
[----:B------:R-:W-:Y:S01]  /*0a50*/  FADD R33, R10, -R6 ;  /* 0x800000060a217221 */ /* 0x000fe20000000000 */
[----:B------:R-:W-:-:S03]  /*0a60*/  FADD R4, R11, -R7 ;  /* 0x800000070b047221 */ /* 0x000fc60000000000 */
[-C--:B------:R-:W-:Y:S01]  /*0a70*/  FFMA R33, R33, R32.reuse, R6 ;  /* 0x0000002021217223 */ /* 0x080fe20000000006 */
[----:B------:R0:W2:Y:S02]  /*0a80*/  @!P0 LDG.E.128 R20, desc[UR4][R34.64] ;  /* 0x0000000422148981 */ /* 0x0000a4000c1e1d00 */
[----:B0-----:R-:W-:Y:S01]  /*0a90*/  FFMA R34, R4, R32, R7 ;  /* 0x0000002004227223 */ /* 0x001fe20000000007 */
[----:B------:R-:W-:Y:S02]  /*0aa0*/  CS2R R4, SRZ ;  /* 0x0000000000047805 */ /* 0x000fe4000001ff00 */
[----:B------:R-:W-:-:S06]  /*0ab0*/  CS2R R6, SRZ ;  /* 0x0000000000067805 */ /* 0x000fcc000001ff00 */
[----:B------:R0:W2:Y:S02]  /*0ac0*/  @!P0 LDG.E.128 R4, desc[UR4][R36.64] ;  /* 0x0000000424048981 */ /* 0x0000a4000c1e1d00 */
[----:B0-----:R-:W0:Y:S01]  /*0ad0*/  LDC.64 R36, c[0x0][0x210] ;  /* 0x00008400ff247b82 */ /* 0x001e220000000a00 */
[----:B------:R-:W-:-:S05]  /*0ae0*/  LEA R26, R26, R24, 0x10 ;  /* 0x000000181a1a7211 */ /* 0x000fca00078e80ff */
[----:B------:R-:W-:Y:S02]  /*0af0*/  IMAD R25, R25, 0x100, R26 ;  /* 0x0000010019197824 */ /* 0x000fe400078e021a */
[----:B---3--:R-:W-:Y:S01]  /*0b00*/  FADD R11, R16, -R12 ;  /* 0x8000000c100b7221 */ /* 0x008fe20000000000 */
[----:B------:R-:W-:-:S03]  /*0b10*/  FADD R10, R17, -R13 ;  /* 0x8000000d110a7221 */ /* 0x000fc60000000000 */
[-C--:B------:R-:W-:Y:S01]  /*0b20*/  FFMA R11, R11, R32.reuse, R12 ;  /* 0x000000200b0b7223 */ /* 0x080fe2000000000c */
[----:B------:R-:W-:-:S03]  /*0b30*/  FFMA R10, R10, R32, R13 ;  /* 0x000000200a0a7223 */ /* 0x000fc6000000000d */
[----:B------:R-:W-:Y:S01]  /*0b40*/  FADD R11, -R8, R11 ;  /* 0x0000000b080b7221 */ /* 0x000fe20000000100 */
[----:B------:R-:W-:Y:S01]  /*0b50*/  FADD R10, -R9, R10 ;  /* 0x0000000a090a7221 */ /* 0x000fe20000000100 */
[----:B------:R-:W-:Y:S02]  /*0b60*/  FADD R12, R19, -R15 ;  /* 0x8000000f130c7221 */ /* 0x000fe40000000000 */
[-C--:B------:R-:W-:Y:S01]  /*0b70*/  FFMA R19, R11, R27.reuse, R8 ;  /* 0x0000001b0b137223 */ /* 0x080fe20000000008 */
[----:B------:R-:W-:Y:S01]  /*0b80*/  FFMA R16, R10, R27, R9 ;  /* 0x0000001b0a107223 */ /* 0x000fe20000000009 */
[----:B------:R-:W-:Y:S02]  /*0b90*/  CS2R R8, SRZ ;  /* 0x0000000000087805 */ /* 0x000fe4000001ff00 */
[----:B------:R-:W-:Y:S01]  /*0ba0*/  CS2R R10, SRZ ;  /* 0x00000000000a7805 */ /* 0x000fe2000001ff00 */
[----:B------:R-:W-:-:S05]  /*0bb0*/  FADD R13, R18, -R14 ;  /* 0x8000000e120d7221 */ /* 0x000fca0000000000 */
[----:B------:R1:W3:Y:S01]  /*0bc0*/  @!P0 LDG.E.128 R8, desc[UR4][R30.64] ;  /* 0x000000041e088981 */ /* 0x0002e2000c1e1d00 */
[-C--:B------:R-:W-:Y:S01]  /*0bd0*/  FFMA R14, R13, R32.reuse, R14 ;  /* 0x000000200d0e7223 */ /* 0x080fe2000000000e */
[----:B------:R-:W-:Y:S01]  /*0be0*/  FFMA R15, R12, R32, R15 ;  /* 0x000000200c0f7223 */ /* 0x000fe2000000000f */
[----:B-1----:R-:W1:Y:S02]  /*0bf0*/  LDC.64 R30, c[0x0][0x250] ;  /* 0x00009400ff1e7b82 */ /* 0x002e640000000a00 */
[----:B------:R-:W-:Y:S01]  /*0c00*/  FADD R14, -R33, R14 ;  /* 0x0000000e210e7221 */ /* 0x000fe20000000100 */
[----:B------:R-:W-:Y:S01]  /*0c10*/  FADD R15, -R34, R15 ;  /* 0x0000000f220f7221 */ /* 0x000fe20000000100 */
[----:B------:R-:W-:Y:S02]  /*0c20*/  CS2R R12, SRZ ;  /* 0x00000000000c7805 */ /* 0x000fe4000001ff00 */
[-C--:B------:R-:W-:Y:S01]  /*0c30*/  FFMA R17, R14, R27.reuse, R33 ;  /* 0x0000001b0e117223 */ /* 0x080fe20000000021 */
[----:B------:R-:W-:Y:S01]  /*0c40*/  FFMA R18, R15, R27, R34 ;  /* 0x0000001b0f127223 */ /* 0x000fe20000000022 */
[----:B------:R-:W-:-:S02]  /*0c50*/  CS2R R14, SRZ ;  /* 0x00000000000e7805 */ /* 0x000fc4000001ff00 */
[----:B------:R-:W-:-:S04]  /*0c60*/  LEA R27, R3, R26, 0x8 ;  /* 0x0000001a031b7211 */ /* 0x000fc800078e40ff */
[----:B------:R0:W3:Y:S02]  /*0c70*/  @!P0 LDG.E.128 R12, desc[UR4][R28.64] ;  /* 0x000000041c0c8981 */ /* 0x0000e4000c1e1d00 */
[----:B0-----:R-:W-:-:S04]  /*0c80*/  IMAD.WIDE R28, R25, 0x4, R36 ;  /* 0x00000004191c7825 */ /* 0x001fc800078e0224 */
[----:B-1----:R-:W-:-:S04]  /*0c90*/  IMAD.WIDE R24, R24, 0x4, R30 ;  /* 0x0000000418187825 */ /* 0x002fc800078e021e */
[----:B------:R-:W-:Y:S02]  /*0ca0*/  IMAD.WIDE R36, R27, 0x4, R36 ;  /* 0x000000041b247825 */ /* 0x000fe400078e0224 */
[----:B------:R-:W4:Y:S02]  /*0cb0*/  LDG.E.EL.128 R24, desc[UR4][R24.64] ;  /* 0x0000000418187981 */ /* 0x000f24000c2e1d00 */
[----:B--2---:R-:W-:Y:S01]  /*0cc0*/  FADD R3, R4, -R20 ;  /* 0x8000001404037221 */ /* 0x004fe20000000000 */
[----:B------:R-:W-:Y:S01]  /*0cd0*/  FADD R32, R5, -R21 ;  /* 0x8000001505207221 */ /* 0x000fe20000000000 */
[----:B------:R-:W-:Y:S01]  /*0ce0*/  FADD R33, R6, -R22 ;  /* 0x8000001606217221 */ /* 0x000fe20000000000 */
[----:B------:R-:W-:Y:S01]  /*0cf0*/  FADD R34, R7, -R23 ;  /* 0x8000001707227221 */ /* 0x000fe20000000000 */
[----:B------:R-:W-:Y:S02]  /*0d00*/  CS2R R4, SRZ ;  /* 0x0000000000047805 */ /* 0x000fe4000001ff00 */
[----:B------:R-:W-:Y:S01]  /*0d10*/  CS2R R6, SRZ ;  /* 0x0000000000067805 */ /* 0x000fe2000001ff00 */
[-C--:B------:R-:W-:Y:S01]  /*0d20*/  FFMA R3, R3, R0.reuse, R20 ;  /* 0x0000000003037223 */ /* 0x080fe20000000014 */
[-C--:B------:R-:W-:Y:S01]  /*0d30*/  FFMA R32, R32, R0.reuse, R21 ;  /* 0x0000000020207223 */ /* 0x080fe20000000015 */
[-C--:B------:R-:W-:Y:S01]  /*0d40*/  FFMA R33, R33, R0.reuse, R22 ;  /* 0x0000000021217223 */ /* 0x080fe20000000016 */
[----:B------:R-:W-:-:S02]  /*0d50*/  FFMA R34, R34, R0, R23 ;  /* 0x0000000022227223 */ /* 0x000fc40000000017 */
[----:B------:R-:W4:Y:S01]  /*0d60*/  @!P1 LDG.E.EL.128 R4, desc[UR4][R28.64] ;  /* 0x000000041c049981 */ /* 0x000f22000c2e1d00 */
[----:B------:R-:W-:Y:S02]  /*0d70*/  CS2R R20, SRZ ;  /* 0x0000000000147805 */ /* 0x000fe4000001ff00 */
[----:B------:R-:W-:-:S06]  /*0d80*/  CS2R R22, SRZ ;  /* 0x0000000000167805 */ /* 0x000fcc000001ff00 */
[----:B------:R-:W2:Y:S01]  /*0d90*/  @!P0 LDG.E.EL.128 R20, desc[UR4][R36.64] ;  /* 0x0000000424148981 */ /* 0x000ea2000c2e1d00 */
[----:B---3--:R-:W-:Y:S01]  /*0da0*/  FADD R31, R12, -R8 ;  /* 0x800000080c1f7221 */ /* 0x008fe20000000000 */
[----:B------:R-:W-:Y:S01]  /*0db0*/  FADD R12, R13, -R9 ;  /* 0x800000090d0c7221 */ /* 0x000fe20000000000 */
[----:B------:R-:W-:-:S03]  /*0dc0*/  FADD R13, R14, -R10 ;  /* 0x8000000a0e0d7221 */ /* 0x000fc60000000000 */
[-C--:B------:R-:W-:Y:S01]  /*0dd0*/  FFMA R9, R12, R0.reuse, R9 ;  /* 0x000000000c097223 */ /* 0x080fe20000000009 */
[--C-:B------:R-:W-:Y:S01]  /*0de0*/  FADD R12, R15, -R11.reuse ;  /* 0x8000000b0f0c7221 */ /* 0x100fe20000000000 */
[-C--:B------:R-:W-:Y:S01]  /*0df0*/  FFMA R8, R31, R0.reuse, R8 ;  /* 0x000000001f087223 */ /* 0x080fe20000000008 */
[-C--:B------:R-:W-:Y:S02]  /*0e00*/  FFMA R10, R13, R0.reuse, R10 ;  /* 0x000000000d0a7223 */ /* 0x080fe4000000000a */
[----:B------:R-:W-:Y:S01]  /*0e10*/  FFMA R11, R12, R0, R11 ;  /* 0x000000000c0b7223 */ /* 0x000fe2000000000b */
[----:B------:R-:W-:Y:S01]  /*0e20*/  FADD R8, -R3, R8 ;  /* 0x0000000803087221 */ /* 0x000fe20000000100 */
[----:B------:R-:W-:Y:S01]  /*0e30*/  FADD R9, -R32, R9 ;  /* 0x0000000920097221 */ /* 0x000fe20000000100 */
[----:B------:R-:W-:Y:S01]  /*0e40*/  FADD R10, -R33, R10 ;  /* 0x0000000a210a7221 */ /* 0x000fe20000000100 */
[----:B------:R-:W-:Y:S01]  /*0e50*/  FADD R11, -R34, R11 ;  /* 0x0000000b220b7221 */ /* 0x000fe20000000100 */
[-C--:B------:R-:W-:Y:S01]  /*0e60*/  FFMA R3, R8, R2.reuse, R3 ;  /* 0x0000000208037223 */ /* 0x080fe20000000003 */
[-C--:B------:R-:W-:Y:S01]  /*0e70*/  FFMA R32, R9, R2.reuse, R32 ;  /* 0x0000000209207223 */ /* 0x080fe20000000020 */
[-C--:B------:R-:W-:Y:S01]  /*0e80*/  FFMA R33, R10, R2.reuse, R33 ;  /* 0x000000020a217223 */ /* 0x080fe20000000021 */
[----:B------:R-:W-:Y:S01]  /*0e90*/  FFMA R2, R11, R2, R34 ;  /* 0x000000020b027223 */ /* 0x000fe20000000022 */
[----:B----4-:R-:W-:Y:S01]  /*0ea0*/  FADD R4, R24, R4 ;  /* 0x0000000418047221 */ /* 0x010fe20000000000 */
[----:B------:R-:W-:Y:S01]  /*0eb0*/  FADD R5, R25, R5 ;  /* 0x0000000519057221 */ /* 0x000fe20000000000 */
[----:B------:R-:W-:Y:S01]  /*0ec0*/  FADD R6, R26, R6 ;  /* 0x000000061a067221 */ /* 0x000fe20000000000 */
[----:B------:R-:W-:Y:S01]  /*0ed0*/  FADD R7, R27, R7 ;  /* 0x000000071b077221 */ /* 0x000fe20000000000 */
[----:B------:R-:W-:Y:S01]  /*0ee0*/  FADD R4, R19, R4 ;  /* 0x0000000413047221 */ /* 0x000fe20000000000 */
[----:B------:R-:W-:Y:S01]  /*0ef0*/  FADD R5, R16, R5 ;  /* 0x0000000510057221 */ /* 0x000fe20000000000 */
[----:B------:R-:W-:Y:S01]  /*0f00*/  FADD R6, R17, R6 ;  /* 0x0000000611067221 */ /* 0x000fe20000000000 */
[----:B------:R-:W-:Y:S01]  /*0f10*/  FADD R7, R18, R7 ;  /* 0x0000000712077221 */ /* 0x000fe20000000000 */
[----:B------:R-:W-:Y:S01]  /*0f20*/  BAR.SYNC.DEFER_BLOCKING 0x0 ;  /* 0x0000000000007b1d */ /* 0x000fe20000010000 */
[----:B--2---:R-:W-:Y:S01]  /*0f30*/  FADD R20, R24, R20 ;  /* 0x0000001418147221 */ /* 0x004fe20000000000 */
[----:B------:R-:W-:Y:S01]  /*0f40*/  FADD R21, R25, R21 ;  /* 0x0000001519157221 */ /* 0x000fe20000000000 */
[----:B------:R-:W-:Y:S01]  /*0f50*/  FADD R22, R26, R22 ;  /* 0x000000161a167221 */ /* 0x000fe20000000000 */
[----:B------:R-:W-:Y:S01]  /*0f60*/  FADD R23, R27, R23 ;  /* 0x000000171b177221 */ /* 0x000fe20000000000 */
[----:B------:R-:W-:Y:S01]  /*0f70*/  FADD R20, R3, R20 ;  /* 0x0000001403147221 */ /* 0x000fe20000000000 */
[----:B------:R-:W-:Y:S01]  /*0f80*/  FADD R21, R32, R21 ;  /* 0x0000001520157221 */ /* 0x000fe20000000000 */
[----:B------:R-:W-:Y:S01]  /*0f90*/  FADD R22, R33, R22 ;  /* 0x0000001621167221 */ /* 0x000fe20000000000 */
[----:B------:R-:W-:Y:S01]  /*0fa0*/  FADD R23, R2, R23 ;  /* 0x0000001702177221 */ /* 0x000fe20000000000 */
[----:B------:R0:W-:Y:S02]  /*0fb0*/  @!P1 STG.E.128 desc[UR4][R28.64], R4 ;  /* 0x000000041c009986 */ /* 0x0001e4000c101d04 */
[----:B0-----:R-:W-:Y:S05]  /*0fc0*/  @P0 EXIT ;  /* 0x000000000000094d */ /* 0x001fea0003800000 */
[----:B------:R-:W-:Y:S01]  /*0fd0*/  STG.E.128 desc[UR4][R36.64], R20 ;  /* 0x0000001424007986 */ /* 0x000fe2000c101d04 */
[----:B------:R-:W-:Y:S05]  /*0fe0*/  EXIT ;  /* 0x000000000000794d */ /* 0x000fea0003800000 */
.L_x_0:
[----:B------:R-:W-:-:S00]  /*0ff0*/  BRA `(.L_x_0) ;  /* 0xfffffffc00fc7947 */ /* 0x000fc0000383ffff */
[----:B------:R-:W-:-:S00]  /*1000*/  NOP ;  /* 0x0000000000007918 */ /* 0x000fc00000000000 */
[----:B------:R-:W-:-:S00]  /*1010*/  NOP ;  /* 0x0000000000007918 */ /* 0x000fc00000000000 */
[----:B------:R-:W-:-:S00]  /*1020*/  NOP ;  /* 0x0000000000007918 */ /* 0x000fc00000000000 */
[----:B------:R-:W-:-:S00]  /*1030*/  NOP ;  /* 0x0000000000007918 */ /* 0x000fc00000000000 */
[----:B------:R-:W-:-:S00]  /*1040*/  NOP ;  /* 0x0000000000007918 */ /* 0x000fc00000000000 */
[----:B------:R-:W-:-:S00]  /*1050*/  NOP ;  /* 0x0000000000007918 */ /* 0x000fc00000000000 */
[----:B------:R-:W-:-:S00]  /*1060*/  NOP ;  /* 0x0000000000007918 */ /* 0x000fc00000000000 */
[----:B------:R-:W-:-:S00]  /*1070*/  NOP ;  /* 0x0000000000007918 */ /* 0x000fc00000000000 */
.L_x_1:


//--------------------- .nv.constant0.triton_poi_fused__unsafe_index_add_convolution_mul_sub_32 --------------------------
	.section	.nv.constant0.triton_poi_fused__unsafe_index_add_convolution_mul_sub_32,"a",@progbits
	.sectionflags	@""
	.align	4
.nv.constant0.triton_poi_fused__unsafe_index_add_convolution_mul_sub_32:
	.zero		608
